//
// Generated by NVIDIA NVVM Compiler
//
// Compiler Build ID: CL-36424714
// Cuda compilation tools, release 13.0, V13.0.88
// Based on NVVM 20.0.0
//

.version 9.0
.target sm_100
.address_size 64

	// .globl	user_kernel

.visible .entry user_kernel(
	.param .u64 .ptr .align 1 user_kernel_param_0,
	.param .u64 .ptr .align 1 user_kernel_param_1,
	.param .u64 .ptr .align 1 user_kernel_param_2,
	.param .u32 user_kernel_param_3
)
{
	.reg .pred 	%p<2>;
	.reg .b32 	%r<6>;
	.reg .b32 	%f<7>;
	.reg .b64 	%rd<11>;

	ld.param.u64 	%rd1, [user_kernel_param_0];
	ld.param.u64 	%rd2, [user_kernel_param_1];
	ld.param.u64 	%rd3, [user_kernel_param_2];
	ld.param.u32 	%r2, [user_kernel_param_3];
	mov.u32 	%r3, %ctaid.x;
	mov.u32 	%r4, %ntid.x;
	mov.u32 	%r5, %tid.x;
	mad.lo.s32 	%r1, %r3, %r4, %r5;
	setp.ge.s32 	%p1, %r1, %r2;
	@%p1 bra 	$L__BB0_2;
	cvta.to.global.u64 	%rd4, %rd1;
	cvta.to.global.u64 	%rd5, %rd2;
	cvta.to.global.u64 	%rd6, %rd3;
	mul.wide.s32 	%rd7, %r1, 4;
	add.s64 	%rd8, %rd4, %rd7;
	ld.global.f32 	%f1, [%rd8];
	add.s64 	%rd9, %rd5, %rd7;
	ld.global.f32 	%f2, [%rd9];
	mul.f32 	%f3, %f2, %f2;
	fma.rn.f32 	%f4, %f1, %f1, %f3;
	add.f32 	%f5, %f1, %f1;
	fma.rn.f32 	%f6, %f5, %f2, %f4;
	add.s64 	%rd10, %rd6, %rd7;
	st.global.f32 	[%rd10], %f6;
$L__BB0_2:
	ret;

}


// ===== COMPILED SASS (sm_100) =====

	.target	sm_100

	.elftype	@"ET_EXEC"


//--------------------- .note.nv.tkinfo           --------------------------
	.section	.note.nv.tkinfo,"",@"SHT_NOTE"
	.sectionflags	@"SHF_NOTE_NV_TKINFO"
	.tkinfo
        /*0018*/ 	.word	0x00000002
        /*0030*/ 	.string	""
        /*0030*/ 	.string	"ptxas"
        /*0030*/ 	.string	"Cuda compilation tools, release 13.0, V13.0.88"
        /*0030*/ 	.string	"Build cuda_13.0.r13.0/compiler.36424714_0"
        /*0030*/ 	.string	"-arch sm_100 -m 64 "



//--------------------- .note.nv.cuinfo           --------------------------
	.section	.note.nv.cuinfo,"",@"SHT_NOTE"
	.sectionflags	@"SHF_NOTE_NV_CUINFO"
        /*0018*/ 	.short	0x0002
        /*001a*/ 	.short	0x0064
        /*001c*/ 	.short	0x0082
	.zero		2


//--------------------- .nv.info                  --------------------------
	.section	.nv.info,"",@"SHT_CUDA_INFO"
	.align	4


	//----- nvinfo : EIATTR_REGCOUNT
	.align		4
        /*0000*/ 	.byte	0x04, 0x2f
        /*0002*/ 	.short	(.L_1 - .L_0)
	.align		4
.L_0:
        /*0004*/ 	.word	index@(user_kernel)
        /*0008*/ 	.word	0x0000000e


	//----- nvinfo : EIATTR_FRAME_SIZE
	.align		4
.L_1:
        /*000c*/ 	.byte	0x04, 0x11
        /*000e*/ 	.short	(.L_3 - .L_2)
	.align		4
.L_2:
        /*0010*/ 	.word	index@(user_kernel)
        /*0014*/ 	.word	0x00000000


	//----- nvinfo : EIATTR_MIN_STACK_SIZE
	.align		4
.L_3:
        /*0018*/ 	.byte	0x04, 0x12
        /*001a*/ 	.short	(.L_5 - .L_4)
	.align		4
.L_4:
        /*001c*/ 	.word	index@(user_kernel)
        /*0020*/ 	.word	0x00000000
.L_5:


//--------------------- .nv.compat                --------------------------
	.section	.nv.compat,"",@"SHT_CUDA_COMPAT_INFO"
	.align	4
        /*0000*/ 	.byte	0x02, 0x09, 0x00, 0x00, 0x02, 0x02, 0x01, 0x00, 0x02, 0x05, 0x05, 0x00, 0x03, 0x07, 0x01, 0x01
        /*0010*/ 	.byte	0x02, 0x03, 0x00, 0x00, 0x02, 0x06, 0x01, 0x00, 0x04, 0x0b, 0x08, 0x00, 0x09, 0x00, 0x00, 0x00
        /*0020*/ 	.byte	0x00, 0x00, 0x00, 0x00


//--------------------- .nv.info.user_kernel      --------------------------
	.section	.nv.info.user_kernel,"",@"SHT_CUDA_INFO"
	.sectionflags	@""
	.align	4


	//----- nvinfo : EIATTR_CUDA_API_VERSION
	.align		4
        /*0000*/ 	.byte	0x04, 0x37
        /*0002*/ 	.short	(.L_7 - .L_6)
.L_6:
        /*0004*/ 	.word	0x00000082


	//----- nvinfo : EIATTR_KPARAM_INFO
	.align		4
.L_7:
        /*0008*/ 	.byte	0x04, 0x17
        /*000a*/ 	.short	(.L_9 - .L_8)
.L_8:
        /*000c*/ 	.word	0x00000000
        /*0010*/ 	.short	0x0003
        /*0012*/ 	.short	0x0018
        /*0014*/ 	.byte	0x00, 0xf0, 0x11, 0x00


	//----- nvinfo : EIATTR_KPARAM_INFO
	.align		4
.L_9:
        /*0018*/ 	.byte	0x04, 0x17
        /*001a*/ 	.short	(.L_11 - .L_10)
.L_10:
        /*001c*/ 	.word	0x00000000
        /*0020*/ 	.short	0x0002
        /*0022*/ 	.short	0x0010
        /*0024*/ 	.byte	0x00, 0xf5, 0x21, 0x00


	//----- nvinfo : EIATTR_KPARAM_INFO
	.align		4
.L_11:
        /*0028*/ 	.byte	0x04, 0x17
        /*002a*/ 	.short	(.L_13 - .L_12)
.L_12:
        /*002c*/ 	.word	0x00000000
        /*0030*/ 	.short	0x0001
        /*0032*/ 	.short	0x0008
        /*0034*/ 	.byte	0x00, 0xf5, 0x21, 0x00


	//----- nvinfo : EIATTR_KPARAM_INFO
	.align		4
.L_13:
        /*0038*/ 	.byte	0x04, 0x17
        /*003a*/ 	.short	(.L_15 - .L_14)
.L_14:
        /*003c*/ 	.word	0x00000000
        /*0040*/ 	.short	0x0000
        /*0042*/ 	.short	0x0000
        /*0044*/ 	.byte	0x00, 0xf5, 0x21, 0x00


	//----- nvinfo : EIATTR_SPARSE_MMA_MASK
	.align		4
.L_15:
        /*0048*/ 	.byte	0x03, 0x50
        /*004a*/ 	.short	0x0000


	//----- nvinfo : EIATTR_MAXREG_COUNT
	.align		4
        /*004c*/ 	.byte	0x03, 0x1b
        /*004e*/ 	.short	0x00ff


	//----- nvinfo : EIATTR_MERCURY_ISA_VERSION
	.align		4
        /*0050*/ 	.byte	0x03, 0x5f
        /*0052*/ 	.short	0x0101


	//----- nvinfo : EIATTR_VRC_CTA_INIT_COUNT
	.align		4
        /*0054*/ 	.byte	0x02, 0x4a
	.zero		1
	.zero		1


	//----- nvinfo : EIATTR_EXIT_INSTR_OFFSETS
	.align		4
        /*0058*/ 	.byte	0x04, 0x1c
        /*005a*/ 	.short	(.L_17 - .L_16)


	//   ....[0]....
.L_16:
        /*005c*/ 	.word	0x00000070


	//   ....[1]....
        /*0060*/ 	.word	0x00000160


	//----- nvinfo : EIATTR_CBANK_PARAM_SIZE
	.align		4
.L_17:
        /*0064*/ 	.byte	0x03, 0x19
        /*0066*/ 	.short	0x001c


	//----- nvinfo : EIATTR_PARAM_CBANK
	.align		4
        /*0068*/ 	.byte	0x04, 0x0a
        /*006a*/ 	.short	(.L_19 - .L_18)
	.align		4
.L_18:
        /*006c*/ 	.word	index@(.nv.constant0.user_kernel)
        /*0070*/ 	.short	0x0380
        /*0072*/ 	.short	0x001c


	//----- nvinfo : EIATTR_SW_WAR
	.align		4
.L_19:
        /*0074*/ 	.byte	0x04, 0x36
        /*0076*/ 	.short	(.L_21 - .L_20)
.L_20:
        /*0078*/ 	.word	0x00000008
.L_21:


//--------------------- .nv.callgraph             --------------------------
	.section	.nv.callgraph,"",@"SHT_CUDA_CALLGRAPH"
	.align	4
	.sectionentsize	8
	.align		4
        /*0000*/ 	.word	0x00000000
	.align		4
        /*0004*/ 	.word	0xffffffff
	.align		4
        /*0008*/ 	.word	0x00000000
	.align		4
        /*000c*/ 	.word	0xfffffffe
	.align		4
        /*0010*/ 	.word	0x00000000
	.align		4
        /*0014*/ 	.word	0xfffffffd
	.align		4
        /*0018*/ 	.word	0x00000000
	.align		4
        /*001c*/ 	.word	0xfffffffc


//--------------------- .text.user_kernel         --------------------------
	.section	.text.user_kernel,"ax",@progbits
	.align	128
        .global         user_kernel
        .type           user_kernel,@function
        .size           user_kernel,(.L_x_1 - user_kernel)
        .other          user_kernel,@"STO_CUDA_ENTRY STV_DEFAULT"
user_kernel:
.text.user_kernel:
[----:B------:R-:W-:Y:S01]  /*0000*/  LDC R1, c[0x0][0x37c] ;  /* 0x0000df00ff017b82 */ /* 0x000fe20000000800 */
[----:B------:R-:W0:Y:S07]  /*0010*/  S2R R0, SR_TID.X ;  /* 0x0000000000007919 */ /* 0x000e2e0000002100 */
[----:B------:R-:W0:Y:S01]  /*0020*/  S2UR UR4, SR_CTAID.X ;  /* 0x00000000000479c3 */ /* 0x000e220000002500 */
[----:B------:R-:W1:Y:S07]  /*0030*/  LDCU UR5, c[0x0][0x398] ;  /* 0x00007300ff0577ac */ /* 0x000e6e0008000800 */
[----:B------:R-:W0:Y:S02]  /*0040*/  LDC R9, c[0x0][0x360] ;  /* 0x0000d800ff097b82 */ /* 0x000e240000000800 */
[----:B0-----:R-:W-:-:S05]  /*0050*/  IMAD R9, R9, UR4, R0 ;  /* 0x0000000409097c24 */ /* 0x001fca000f8e0200 */
[----:B-1----:R-:W-:-:S13]  /*0060*/  ISETP.GE.AND P0, PT, R9, UR5, PT ;  /* 0x0000000509007c0c */ /* 0x002fda000bf06270 */
[----:B------:R-:W-:Y:S05]  /*0070*/  @P0 EXIT ;  /* 0x000000000000094d */ /* 0x000fea0003800000 */
[----:B------:R-:W0:Y:S01]  /*0080*/  LDC.64 R4, c[0x0][0x388] ;  /* 0x0000e200ff047b82 */ /* 0x000e220000000a00 */
[----:B------:R-:W1:Y:S07]  /*0090*/  LDCU.64 UR4, c[0x0][0x358] ;  /* 0x00006b00ff0477ac */ /* 0x000e6e0008000a00 */
[----:B------:R-:W2:Y:S08]  /*00a0*/  LDC.64 R2, c[0x0][0x380] ;  /* 0x0000e000ff027b82 */ /* 0x000eb00000000a00 */
[----:B------:R-:W3:Y:S01]  /*00b0*/  LDC.64 R6, c[0x0][0x390] ;  /* 0x0000e400ff067b82 */ /* 0x000ee20000000a00 */
[----:B0-----:R-:W-:-:S06]  /*00c0*/  IMAD.WIDE R4, R9, 0x4, R4 ;  /* 0x0000000409047825 */ /* 0x001fcc00078e0204 */
[----:B-1----:R-:W4:Y:S01]  /*00d0*/  LDG.E R4, desc[UR4][R4.64] ;  /* 0x0000000404047981 */ /* 0x002f22000c1e1900 */
[----:B--2---:R-:W-:-:S06]  /*00e0*/  IMAD.WIDE R2, R9, 0x4, R2 ;  /* 0x0000000409027825 */ /* 0x004fcc00078e0202 */
[----:B------:R-:W2:Y:S01]  /*00f0*/  LDG.E R2, desc[UR4][R2.64] ;  /* 0x0000000402027981 */ /* 0x000ea2000c1e1900 */
[----:B---3--:R-:W-:-:S04]  /*0100*/  IMAD.WIDE R6, R9, 0x4, R6 ;  /* 0x0000000409067825 */ /* 0x008fc800078e0206 */
[----:B----4-:R-:W-:Y:S01]  /*0110*/  FMUL R11, R4, R4 ;  /* 0x00000004040b7220 */ /* 0x010fe20000400000 */
[----:B--2---:R-:W-:-:S03]  /*0120*/  FADD R0, R2, R2 ;  /* 0x0000000202007221 */ /* 0x004fc60000000000 */
[----:B------:R-:W-:-:S04]  /*0130*/  FFMA R11, R2, R2, R11 ;  /* 0x00000002020b7223 */ /* 0x000fc8000000000b */
[----:B------:R-:W-:-:S05]  /*0140*/  FFMA R11, R4, R0, R11 ;  /* 0x00000000040b7223 */ /* 0x000fca000000000b */
[----:B------:R-:W-:Y:S01]  /*0150*/  STG.E desc[UR4][R6.64], R11 ;  /* 0x0000000b06007986 */ /* 0x000fe2000c101904 */
[----:B------:R-:W-:Y:S05]  /*0160*/  EXIT ;  /* 0x000000000000794d */ /* 0x000fea0003800000 */
.L_x_0:
[----:B------:R-:W-:-:S00]  /*0170*/  BRA `(.L_x_0) ;  /* 0xfffffffc00fc7947 */ /* 0x000fc0000383ffff */
[----:B------:R-:W-:-:S00]  /*0180*/  NOP ;  /* 0x0000000000007918 */ /* 0x000fc00000000000 */
[----:B------:R-:W-:-:S00]  /*0190*/  NOP ;  /* 0x0000000000007918 */ /* 0x000fc00000000000 */
[----:B------:R-:W-:-:S00]  /*01a0*/  NOP ;  /* 0x0000000000007918 */ /* 0x000fc00000000000 */
[----:B------:R-:W-:-:S00]  /*01b0*/  NOP ;  /* 0x0000000000007918 */ /* 0x000fc00000000000 */
[----:B------:R-:W-:-:S00]  /*01c0*/  NOP ;  /* 0x0000000000007918 */ /* 0x000fc00000000000 */
[----:B------:R-:W-:-:S00]  /*01d0*/  NOP ;  /* 0x0000000000007918 */ /* 0x000fc00000000000 */
[----:B------:R-:W-:-:S00]  /*01e0*/  NOP ;  /* 0x0000000000007918 */ /* 0x000fc00000000000 */
[----:B------:R-:W-:-:S00]  /*01f0*/  NOP ;  /* 0x0000000000007918 */ /* 0x000fc00000000000 */
.L_x_1:


//--------------------- .nv.shared.reserved.0     --------------------------
	.section	.nv.shared.reserved.0,"aw",@nobits
	.weak		__nv_reservedSMEM_offset_0_alias
	.size		__nv_reservedSMEM_offset_0_alias, 0, 64
	.other		__nv_reservedSMEM_offset_0_alias,@"STO_CUDA_RESERVED_SHARED STV_DEFAULT"
__nv_reservedSMEM_offset_0_alias:
	.zero		0
	.zero		64


//--------------------- .nv.constant0.user_kernel --------------------------
	.section	.nv.constant0.user_kernel,"a",@progbits
	.sectionflags	@""
	.align	4
.nv.constant0.user_kernel:
	.zero		924


//--------------------- SYMBOLS --------------------------

	.type		.nv.reservedSmem.offset0,@object
	.size		.nv.reservedSmem.offset0,0x4
